//
// Generated by NVIDIA NVVM Compiler
//
// Compiler Build ID: CL-36424714
// Cuda compilation tools, release 13.0, V13.0.88
// Based on NVVM 20.0.0
//

.version 9.0
.target sm_100
.address_size 64

	// .globl	_Z14cornerturn_gpuPK6float2PS_ii
// _ZZ14cornerturn_gpuPK6float2PS_iiE4tile has been demoted

.visible .entry _Z14cornerturn_gpuPK6float2PS_ii(
	.param .u64 .ptr .align 1 _Z14cornerturn_gpuPK6float2PS_ii_param_0,
	.param .u64 .ptr .align 1 _Z14cornerturn_gpuPK6float2PS_ii_param_1,
	.param .u32 _Z14cornerturn_gpuPK6float2PS_ii_param_2,
	.param .u32 _Z14cornerturn_gpuPK6float2PS_ii_param_3
)
{
	.reg .b32 	%r<23>;
	.reg .b32 	%f<5>;
	.reg .b64 	%rd<9>;
	// demoted variable
	.shared .align 8 .b8 _ZZ14cornerturn_gpuPK6float2PS_iiE4tile[8192];
	ld.param.u64 	%rd1, [_Z14cornerturn_gpuPK6float2PS_ii_param_0];
	ld.param.u64 	%rd2, [_Z14cornerturn_gpuPK6float2PS_ii_param_1];
	ld.param.u32 	%r1, [_Z14cornerturn_gpuPK6float2PS_ii_param_2];
	ld.param.u32 	%r2, [_Z14cornerturn_gpuPK6float2PS_ii_param_3];
	cvta.to.global.u64 	%rd3, %rd2;
	cvta.to.global.u64 	%rd4, %rd1;
	shr.s32 	%r3, %r1, 31;
	shr.u32 	%r4, %r3, 27;
	add.s32 	%r5, %r1, %r4;
	shr.s32 	%r6, %r5, 5;
	mov.u32 	%r7, %ctaid.x;
	div.u32 	%r8, %r7, %r6;
	mul.lo.s32 	%r9, %r8, %r6;
	sub.s32 	%r10, %r7, %r9;
	mov.u32 	%r11, %tid.x;
	and.b32  	%r12, %r11, 31;
	shr.u32 	%r13, %r11, 5;
	shl.b32 	%r14, %r11, 3;
	mov.u32 	%r15, _ZZ14cornerturn_gpuPK6float2PS_iiE4tile;
	add.s32 	%r16, %r15, %r14;
	shl.b32 	%r17, %r8, 5;
	or.b32  	%r18, %r17, %r13;
	shl.b32 	%r19, %r10, 5;
	or.b32  	%r20, %r19, %r12;
	mad.lo.s32 	%r21, %r18, %r1, %r20;
	mul.wide.s32 	%rd5, %r21, 8;
	add.s64 	%rd6, %rd4, %rd5;
	ld.global.nc.v2.f32 	{%f1, %f2}, [%rd6];
	st.shared.v2.f32 	[%r16], {%f1, %f2};
	bar.sync 	0;
	mad.lo.s32 	%r22, %r20, %r2, %r18;
	mul.wide.s32 	%rd7, %r22, 8;
	add.s64 	%rd8, %rd3, %rd7;
	ld.shared.v2.f32 	{%f3, %f4}, [%r16];
	st.global.v2.f32 	[%rd8], {%f3, %f4};
	ret;

}


// ===== COMPILED SASS (sm_100) =====

	.target	sm_100

	.elftype	@"ET_EXEC"


//--------------------- .note.nv.tkinfo           --------------------------
	.section	.note.nv.tkinfo,"",@"SHT_NOTE"
	.sectionflags	@"SHF_NOTE_NV_TKINFO"
	.tkinfo
        /*0018*/ 	.word	0x00000002
        /*0030*/ 	.string	""
        /*0030*/ 	.string	"ptxas"
        /*0030*/ 	.string	"Cuda compilation tools, release 13.0, V13.0.88"
        /*0030*/ 	.string	"Build cuda_13.0.r13.0/compiler.36424714_0"
        /*0030*/ 	.string	"-arch sm_100 -m 64 "



//--------------------- .note.nv.cuinfo           --------------------------
	.section	.note.nv.cuinfo,"",@"SHT_NOTE"
	.sectionflags	@"SHF_NOTE_NV_CUINFO"
        /*0018*/ 	.short	0x0002
        /*001a*/ 	.short	0x0064
        /*001c*/ 	.short	0x0082
	.zero		2


//--------------------- .nv.info                  --------------------------
	.section	.nv.info,"",@"SHT_CUDA_INFO"
	.align	4


	//----- nvinfo : EIATTR_REGCOUNT
	.align		4
        /*0000*/ 	.byte	0x04, 0x2f
        /*0002*/ 	.short	(.L_1 - .L_0)
	.align		4
.L_0:
        /*0004*/ 	.word	index@(_Z14cornerturn_gpuPK6float2PS_ii)
        /*0008*/ 	.word	0x0000000e


	//----- nvinfo : EIATTR_FRAME_SIZE
	.align		4
.L_1:
        /*000c*/ 	.byte	0x04, 0x11
        /*000e*/ 	.short	(.L_3 - .L_2)
	.align		4
.L_2:
        /*0010*/ 	.word	index@(_Z14cornerturn_gpuPK6float2PS_ii)
        /*0014*/ 	.word	0x00000000


	//----- nvinfo : EIATTR_MIN_STACK_SIZE
	.align		4
.L_3:
        /*0018*/ 	.byte	0x04, 0x12
        /*001a*/ 	.short	(.L_5 - .L_4)
	.align		4
.L_4:
        /*001c*/ 	.word	index@(_Z14cornerturn_gpuPK6float2PS_ii)
        /*0020*/ 	.word	0x00000000
.L_5:


//--------------------- .nv.compat                --------------------------
	.section	.nv.compat,"",@"SHT_CUDA_COMPAT_INFO"
	.align	4
        /*0000*/ 	.byte	0x02, 0x09, 0x00, 0x00, 0x02, 0x02, 0x01, 0x00, 0x02, 0x05, 0x05, 0x00, 0x03, 0x07, 0x01, 0x01
        /*0010*/ 	.byte	0x02, 0x03, 0x00, 0x00, 0x02, 0x06, 0x01, 0x00, 0x04, 0x0b, 0x08, 0x00, 0x09, 0x00, 0x00, 0x00
        /*0020*/ 	.byte	0x00, 0x00, 0x00, 0x00


//--------------------- .nv.info._Z14cornerturn_gpuPK6float2PS_ii --------------------------
	.section	.nv.info._Z14cornerturn_gpuPK6float2PS_ii,"",@"SHT_CUDA_INFO"
	.sectionflags	@""
	.align	4


	//----- nvinfo : EIATTR_CUDA_API_VERSION
	.align		4
        /*0000*/ 	.byte	0x04, 0x37
        /*0002*/ 	.short	(.L_7 - .L_6)
.L_6:
        /*0004*/ 	.word	0x00000082


	//----- nvinfo : EIATTR_KPARAM_INFO
	.align		4
.L_7:
        /*0008*/ 	.byte	0x04, 0x17
        /*000a*/ 	.short	(.L_9 - .L_8)
.L_8:
        /*000c*/ 	.word	0x00000000
        /*0010*/ 	.short	0x0003
        /*0012*/ 	.short	0x0014
        /*0014*/ 	.byte	0x00, 0xf0, 0x11, 0x00


	//----- nvinfo : EIATTR_KPARAM_INFO
	.align		4
.L_9:
        /*0018*/ 	.byte	0x04, 0x17
        /*001a*/ 	.short	(.L_11 - .L_10)
.L_10:
        /*001c*/ 	.word	0x00000000
        /*0020*/ 	.short	0x0002
        /*0022*/ 	.short	0x0010
        /*0024*/ 	.byte	0x00, 0xf0, 0x11, 0x00


	//----- nvinfo : EIATTR_KPARAM_INFO
	.align		4
.L_11:
        /*0028*/ 	.byte	0x04, 0x17
        /*002a*/ 	.short	(.L_13 - .L_12)
.L_12:
        /*002c*/ 	.word	0x00000000
        /*0030*/ 	.short	0x0001
        /*0032*/ 	.short	0x0008
        /*0034*/ 	.byte	0x00, 0xf5, 0x21, 0x00


	//----- nvinfo : EIATTR_KPARAM_INFO
	.align		4
.L_13:
        /*0038*/ 	.byte	0x04, 0x17
        /*003a*/ 	.short	(.L_15 - .L_14)
.L_14:
        /*003c*/ 	.word	0x00000000
        /*0040*/ 	.short	0x0000
        /*0042*/ 	.short	0x0000
        /*0044*/ 	.byte	0x00, 0xf5, 0x21, 0x00


	//----- nvinfo : EIATTR_SPARSE_MMA_MASK
	.align		4
.L_15:
        /*0048*/ 	.byte	0x03, 0x50
        /*004a*/ 	.short	0x0000


	//----- nvinfo : EIATTR_MAXREG_COUNT
	.align		4
        /*004c*/ 	.byte	0x03, 0x1b
        /*004e*/ 	.short	0x00ff


	//----- nvinfo : EIATTR_NUM_BARRIERS
	.align		4
        /*0050*/ 	.byte	0x02, 0x4c
        /*0052*/ 	.byte	0x01
	.zero		1


	//----- nvinfo : EIATTR_MERCURY_ISA_VERSION
	.align		4
        /*0054*/ 	.byte	0x03, 0x5f
        /*0056*/ 	.short	0x0101


	//----- nvinfo : EIATTR_VRC_CTA_INIT_COUNT
	.align		4
        /*0058*/ 	.byte	0x02, 0x4a
	.zero		1
	.zero		1


	//----- nvinfo : EIATTR_EXIT_INSTR_OFFSETS
	.align		4
        /*005c*/ 	.byte	0x04, 0x1c
        /*005e*/ 	.short	(.L_17 - .L_16)


	//   ....[0]....
.L_16:
        /*0060*/ 	.word	0x00000310


	//----- nvinfo : EIATTR_CBANK_PARAM_SIZE
	.align		4
.L_17:
        /*0064*/ 	.byte	0x03, 0x19
        /*0066*/ 	.short	0x0018


	//----- nvinfo : EIATTR_PARAM_CBANK
	.align		4
        /*0068*/ 	.byte	0x04, 0x0a
        /*006a*/ 	.short	(.L_19 - .L_18)
	.align		4
.L_18:
        /*006c*/ 	.word	index@(.nv.constant0._Z14cornerturn_gpuPK6float2PS_ii)
        /*0070*/ 	.short	0x0380
        /*0072*/ 	.short	0x0018


	//----- nvinfo : EIATTR_SW_WAR
	.align		4
.L_19:
        /*0074*/ 	.byte	0x04, 0x36
        /*0076*/ 	.short	(.L_21 - .L_20)
.L_20:
        /*0078*/ 	.word	0x00000008
.L_21:


//--------------------- .nv.callgraph             --------------------------
	.section	.nv.callgraph,"",@"SHT_CUDA_CALLGRAPH"
	.align	4
	.sectionentsize	8
	.align		4
        /*0000*/ 	.word	0x00000000
	.align		4
        /*0004*/ 	.word	0xffffffff
	.align		4
        /*0008*/ 	.word	0x00000000
	.align		4
        /*000c*/ 	.word	0xfffffffe
	.align		4
        /*0010*/ 	.word	0x00000000
	.align		4
        /*0014*/ 	.word	0xfffffffd
	.align		4
        /*0018*/ 	.word	0x00000000
	.align		4
        /*001c*/ 	.word	0xfffffffc


//--------------------- .text._Z14cornerturn_gpuPK6float2PS_ii --------------------------
	.section	.text._Z14cornerturn_gpuPK6float2PS_ii,"ax",@progbits
	.align	128
        .global         _Z14cornerturn_gpuPK6float2PS_ii
        .type           _Z14cornerturn_gpuPK6float2PS_ii,@function
        .size           _Z14cornerturn_gpuPK6float2PS_ii,(.L_x_1 - _Z14cornerturn_gpuPK6float2PS_ii)
        .other          _Z14cornerturn_gpuPK6float2PS_ii,@"STO_CUDA_ENTRY STV_DEFAULT"
_Z14cornerturn_gpuPK6float2PS_ii:
.text._Z14cornerturn_gpuPK6float2PS_ii:
[----:B------:R-:W-:Y:S01]  /*0000*/  LDC R1, c[0x0][0x37c] ;  /* 0x0000df00ff017b82 */ /* 0x000fe20000000800 */
[----:B------:R-:W0:Y:S01]  /*0010*/  LDCU UR5, c[0x0][0x390] ;  /* 0x00007200ff0577ac */ /* 0x000e220008000800 */
[----:B------:R-:W1:Y:S01]  /*0020*/  S2R R6, SR_CTAID.X ;  /* 0x0000000000067919 */ /* 0x000e620000002500 */
[----:B------:R-:W2:Y:S01]  /*0030*/  LDCU.64 UR6, c[0x0][0x358] ;  /* 0x00006b00ff0677ac */ /* 0x000ea20008000a00 */
[----:B------:R-:W3:Y:S01]  /*0040*/  S2R R10, SR_TID.X ;  /* 0x00000000000a7919 */ /* 0x000ee20000002100 */
[----:B0-----:R-:W-:-:S04]  /*0050*/  USHF.R.S32.HI UR4, URZ, 0x1f, UR5 ;  /* 0x0000001fff047899 */ /* 0x001fc80008011405 */
[----:B------:R-:W-:-:S04]  /*0060*/  ULEA.HI UR4, UR4, UR5, URZ, 0x5 ;  /* 0x0000000504047291 */ /* 0x000fc8000f8f28ff */
[----:B------:R-:W-:-:S06]  /*0070*/  USHF.R.S32.HI UR4, URZ, 0x5, UR4 ;  /* 0x00000005ff047899 */ /* 0x000fcc0008011404 */
[----:B------:R-:W-:Y:S01]  /*0080*/  IMAD R5, RZ, RZ, -UR4 ;  /* 0x80000004ff057e24 */ /* 0x000fe2000f8e02ff */
[----:B------:R-:W-:Y:S02]  /*0090*/  ISETP.NE.U32.AND P2, PT, RZ, UR4, PT ;  /* 0x00000004ff007c0c */ /* 0x000fe4000bf45070 */
[----:B------:R-:W0:Y:S08]  /*00a0*/  I2F.U32.RP R0, UR4 ;  /* 0x0000000400007d06 */ /* 0x000e300008209000 */
[----:B0-----:R-:W0:Y:S02]  /*00b0*/  MUFU.RCP R0, R0 ;  /* 0x0000000000007308 */ /* 0x001e240000001000 */
[----:B0-----:R-:W-:-:S06]  /*00c0*/  IADD3 R2, PT, PT, R0, 0xffffffe, RZ ;  /* 0x0ffffffe00027810 */ /* 0x001fcc0007ffe0ff */
[----:B------:R0:W4:Y:S02]  /*00d0*/  F2I.FTZ.U32.TRUNC.NTZ R3, R2 ;  /* 0x0000000200037305 */ /* 0x000124000021f000 */
[----:B0-----:R-:W-:Y:S02]  /*00e0*/  HFMA2 R2, -RZ, RZ, 0, 0 ;  /* 0x00000000ff027431 */ /* 0x001fe400000001ff */
[----:B----4-:R-:W-:-:S04]  /*00f0*/  IMAD R5, R5, R3, RZ ;  /* 0x0000000305057224 */ /* 0x010fc800078e02ff */
[----:B------:R-:W-:-:S06]  /*0100*/  IMAD.HI.U32 R3, R3, R5, R2 ;  /* 0x0000000503037227 */ /* 0x000fcc00078e0002 */
[----:B-1----:R-:W-:-:S04]  /*0110*/  IMAD.HI.U32 R4, R3, R6, RZ ;  /* 0x0000000603047227 */ /* 0x002fc800078e00ff */
[----:B------:R-:W-:-:S04]  /*0120*/  IMAD.MOV R3, RZ, RZ, -R4 ;  /* 0x000000ffff037224 */ /* 0x000fc800078e0a04 */
[----:B------:R-:W-:Y:S02]  /*0130*/  IMAD R0, R3, UR4, R6 ;  /* 0x0000000403007c24 */ /* 0x000fe4000f8e0206 */
[----:B------:R-:W0:Y:S03]  /*0140*/  LDC.64 R2, c[0x0][0x380] ;  /* 0x0000e000ff027b82 */ /* 0x000e260000000a00 */
[----:B------:R-:W-:-:S13]  /*0150*/  ISETP.GE.U32.AND P0, PT, R0, UR4, PT ;  /* 0x0000000400007c0c */ /* 0x000fda000bf06070 */
[----:B------:R-:W-:Y:S01]  /*0160*/  @P0 IADD3 R0, PT, PT, R0, -UR4, RZ ;  /* 0x8000000400000c10 */ /* 0x000fe2000fffe0ff */
[----:B------:R-:W-:-:S03]  /*0170*/  @P0 VIADD R4, R4, 0x1 ;  /* 0x0000000104040836 */ /* 0x000fc60000000000 */
[----:B------:R-:W-:-:S13]  /*0180*/  ISETP.GE.U32.AND P1, PT, R0, UR4, PT ;  /* 0x0000000400007c0c */ /* 0x000fda000bf26070 */
[----:B------:R-:W-:Y:S02]  /*0190*/  @P1 IADD3 R4, PT, PT, R4, 0x1, RZ ;  /* 0x0000000104041810 */ /* 0x000fe40007ffe0ff */
[----:B------:R-:W-:-:S04]  /*01a0*/  @!P2 LOP3.LUT R4, RZ, UR4, RZ, 0x33, !PT ;  /* 0x00000004ff04ac12 */ /* 0x000fc8000f8e33ff */
[----:B------:R-:W-:Y:S01]  /*01b0*/  SHF.L.U32 R7, R4, 0x5, RZ ;  /* 0x0000000504077819 */ /* 0x000fe200000006ff */
[----:B------:R-:W-:-:S04]  /*01c0*/  IMAD.MOV R5, RZ, RZ, -R4 ;  /* 0x000000ffff057224 */ /* 0x000fc800078e0a04 */
[----:B------:R-:W-:Y:S01]  /*01d0*/  IMAD R0, R5, UR4, R6 ;  /* 0x0000000405007c24 */ /* 0x000fe2000f8e0206 */
[----:B---3--:R-:W-:Y:S02]  /*01e0*/  SHF.R.U32.HI R6, RZ, 0x5, R10 ;  /* 0x00000005ff067819 */ /* 0x008fe4000001160a */
[----:B------:R-:W-:Y:S02]  /*01f0*/  LOP3.LUT R5, R10, 0x1f, RZ, 0xc0, !PT ;  /* 0x0000001f0a057812 */ /* 0x000fe400078ec0ff */
[----:B------:R-:W-:Y:S02]  /*0200*/  LOP3.LUT R6, R7, R6, RZ, 0xfc, !PT ;  /* 0x0000000607067212 */ /* 0x000fe400078efcff */
[----:B------:R-:W-:-:S05]  /*0210*/  LEA R7, R0, R5, 0x5 ;  /* 0x0000000500077211 */ /* 0x000fca00078e28ff */
[----:B------:R-:W-:-:S04]  /*0220*/  IMAD R5, R6, UR5, R7 ;  /* 0x0000000506057c24 */ /* 0x000fc8000f8e0207 */
[----:B0-----:R-:W-:Y:S01]  /*0230*/  IMAD.WIDE R2, R5, 0x8, R2 ;  /* 0x0000000805027825 */ /* 0x001fe200078e0202 */
[----:B------:R-:W0:Y:S04]  /*0240*/  S2UR UR5, SR_CgaCtaId ;  /* 0x00000000000579c3 */ /* 0x000e280000008800 */
[----:B--2---:R1:W2:Y:S01]  /*0250*/  LDG.E.64.CONSTANT R8, desc[UR6][R2.64] ;  /* 0x0000000602087981 */ /* 0x0042a2000c1e9b00 */
[----:B------:R-:W-:-:S03]  /*0260*/  UMOV UR4, 0x400 ;  /* 0x0000040000047882 */ /* 0x000fc60000000000 */
[----:B------:R-:W1:Y:S01]  /*0270*/  LDC.64 R4, c[0x0][0x388] ;  /* 0x0000e200ff047b82 */ /* 0x000e620000000a00 */
[----:B0-----:R-:W-:-:S06]  /*0280*/  ULEA UR4, UR5, UR4, 0x18 ;  /* 0x0000000405047291 */ /* 0x001fcc000f8ec0ff */
[----:B------:R-:W-:-:S05]  /*0290*/  LEA R0, R10, UR4, 0x3 ;  /* 0x000000040a007c11 */ /* 0x000fca000f8e18ff */
[----:B------:R-:W0:Y:S02]  /*02a0*/  LDCU UR4, c[0x0][0x394] ;  /* 0x00007280ff0477ac */ /* 0x000e240008000800 */
[----:B0-----:R-:W-:-:S04]  /*02b0*/  IMAD R7, R7, UR4, R6 ;  /* 0x0000000407077c24 */ /* 0x001fc8000f8e0206 */
[----:B-1----:R-:W-:Y:S01]  /*02c0*/  IMAD.WIDE R2, R7, 0x8, R4 ;  /* 0x0000000807027825 */ /* 0x002fe200078e0204 */
[----:B--2---:R-:W-:Y:S01]  /*02d0*/  STS.64 [R0], R8 ;  /* 0x0000000800007388 */ /* 0x004fe20000000a00 */
[----:B------:R-:W-:Y:S06]  /*02e0*/  BAR.SYNC.DEFER_BLOCKING 0x0 ;  /* 0x0000000000007b1d */ /* 0x000fec0000010000 */
[----:B------:R-:W0:Y:S04]  /*02f0*/  LDS.64 R10, [R0] ;  /* 0x00000000000a7984 */ /* 0x000e280000000a00 */
[----:B0-----:R-:W-:Y:S01]  /*0300*/  STG.E.64 desc[UR6][R2.64], R10 ;  /* 0x0000000a02007986 */ /* 0x001fe2000c101b06 */
[----:B------:R-:W-:Y:S05]  /*0310*/  EXIT ;  /* 0x000000000000794d */ /* 0x000fea0003800000 */
.L_x_0:
[----:B------:R-:W-:-:S00]  /*0320*/  BRA `(.L_x_0) ;  /* 0xfffffffc00fc7947 */ /* 0x000fc0000383ffff */
[----:B------:R-:W-:-:S00]  /*0330*/  NOP ;  /* 0x0000000000007918 */ /* 0x000fc00000000000 */
        /* <DEDUP_REMOVED lines=12> */
.L_x_1:


//--------------------- .nv.shared._Z14cornerturn_gpuPK6float2PS_ii --------------------------
	.section	.nv.shared._Z14cornerturn_gpuPK6float2PS_ii,"aw",@nobits
	.sectionflags	@""
	.align	8
.nv.shared._Z14cornerturn_gpuPK6float2PS_ii:
	.zero		9216


//--------------------- .nv.shared.reserved.0     --------------------------
	.section	.nv.shared.reserved.0,"aw",@nobits
	.weak		__nv_reservedSMEM_offset_0_alias
	.size		__nv_reservedSMEM_offset_0_alias, 0, 64
	.other		__nv_reservedSMEM_offset_0_alias,@"STO_CUDA_RESERVED_SHARED STV_DEFAULT"
__nv_reservedSMEM_offset_0_alias:
	.zero		0
	.zero		64


//--------------------- .nv.constant0._Z14cornerturn_gpuPK6float2PS_ii --------------------------
	.section	.nv.constant0._Z14cornerturn_gpuPK6float2PS_ii,"a",@progbits
	.sectionflags	@""
	.align	4
.nv.constant0._Z14cornerturn_gpuPK6float2PS_ii:
	.zero		920


//--------------------- SYMBOLS --------------------------

	.type		.nv.reservedSmem.offset0,@object
	.size		.nv.reservedSmem.offset0,0x4
	.type		.nv.reservedSmem.cap,@object
	.size		.nv.reservedSmem.cap,0x4
